//
// Generated by NVIDIA NVVM Compiler
//
// Compiler Build ID: CL-36424714
// Cuda compilation tools, release 13.0, V13.0.88
// Based on NVVM 20.0.0
//

.version 9.0
.target sm_100
.address_size 64

	// .globl	_Z8initPRNGiP17curandStateXORWOW
.global .align 4 .b8 precalc_xorwow_matrix[102400];
.global .align 4 .b8 precalc_xorwow_offset_matrix[102400];
.global .align 4 .b8 mrg32k3aM1[2304];
.global .align 4 .b8 mrg32k3aM2[2304];
.global .align 4 .b8 mrg32k3aM1SubSeq[2016];
.global .align 4 .b8 mrg32k3aM2SubSeq[2016];
.global .align 4 .b8 mrg32k3aM1Seq[2304];
.global .align 4 .b8 mrg32k3aM2Seq[2304];
.const .align 8 .b8 __cr_lgamma_table[72];

.visible .entry _Z8initPRNGiP17curandStateXORWOW(
	.param .u32 _Z8initPRNGiP17curandStateXORWOW_param_0,
	.param .u64 .ptr .align 1 _Z8initPRNGiP17curandStateXORWOW_param_1
)
{
	.reg .pred 	%p<25>;
	.reg .b32 	%r<411>;
	.reg .b64 	%rd<18>;

	ld.param.u32 	%r182, [_Z8initPRNGiP17curandStateXORWOW_param_0];
	ld.param.u64 	%rd8, [_Z8initPRNGiP17curandStateXORWOW_param_1];
	cvta.to.global.u64 	%rd9, %rd8;
	mov.u32 	%r183, %tid.x;
	mov.u32 	%r184, %ctaid.x;
	mov.u32 	%r185, %ntid.x;
	mad.lo.s32 	%r186, %r184, %r185, %r183;
	cvt.u64.u32 	%rd17, %r186;
	mul.wide.u32 	%rd10, %r186, 48;
	add.s64 	%rd2, %rd9, %rd10;
	xor.b32  	%r187, %r182, -1429050551;
	mul.lo.s32 	%r188, %r187, 1099087573;
	setp.gt.s32 	%p1, %r182, -1;
	selp.b32 	%r189, -644748465, -1947113066, %p1;
	add.s32 	%r190, %r189, %r188;
	add.s32 	%r191, %r190, 6615241;
	add.s32 	%r192, %r188, 123456789;
	st.global.v2.u32 	[%rd2], {%r191, %r192};
	xor.b32  	%r193, %r188, 362436069;
	add.s32 	%r194, %r189, 521288629;
	st.global.v2.u32 	[%rd2+8], {%r193, %r194};
	xor.b32  	%r195, %r189, 88675123;
	add.s32 	%r196, %r188, 5783321;
	st.global.v2.u32 	[%rd2+16], {%r195, %r196};
	setp.eq.s32 	%p2, %r186, 0;
	@%p2 bra 	$L__BB0_42;
	mov.b32 	%r317, 0;
	mov.u64 	%rd12, precalc_xorwow_matrix;
$L__BB0_2:
	and.b64  	%rd4, %rd17, 3;
	setp.eq.s64 	%p3, %rd4, 0;
	@%p3 bra 	$L__BB0_41;
	mul.wide.u32 	%rd11, %r317, 3200;
	add.s64 	%rd5, %rd12, %rd11;
	cvt.u32.u64 	%r2, %rd4;
	mov.b32 	%r318, 0;
$L__BB0_4:
	mov.b32 	%r331, 0;
	mov.u32 	%r332, %r331;
	mov.u32 	%r333, %r331;
	mov.u32 	%r334, %r331;
	mov.u32 	%r335, %r331;
	mov.u32 	%r324, %r331;
$L__BB0_5:
	mul.wide.u32 	%rd13, %r324, 4;
	add.s64 	%rd14, %rd2, %rd13;
	ld.global.u32 	%r10, [%rd14+4];
	shl.b32 	%r11, %r324, 5;
	mov.b32 	%r330, 0;
$L__BB0_6:
	.pragma "nounroll";
	shr.u32 	%r201, %r10, %r330;
	and.b32  	%r202, %r201, 1;
	setp.eq.b32 	%p4, %r202, 1;
	not.pred 	%p5, %p4;
	add.s32 	%r203, %r11, %r330;
	mul.lo.s32 	%r204, %r203, 5;
	mul.wide.u32 	%rd15, %r204, 4;
	add.s64 	%rd6, %rd5, %rd15;
	@%p5 bra 	$L__BB0_8;
	ld.global.u32 	%r205, [%rd6];
	xor.b32  	%r335, %r335, %r205;
	ld.global.u32 	%r206, [%rd6+4];
	xor.b32  	%r334, %r334, %r206;
	ld.global.u32 	%r207, [%rd6+8];
	xor.b32  	%r333, %r333, %r207;
	ld.global.u32 	%r208, [%rd6+12];
	xor.b32  	%r332, %r332, %r208;
	ld.global.u32 	%r209, [%rd6+16];
	xor.b32  	%r331, %r331, %r209;
$L__BB0_8:
	and.b32  	%r211, %r201, 2;
	setp.eq.s32 	%p6, %r211, 0;
	@%p6 bra 	$L__BB0_10;
	ld.global.u32 	%r212, [%rd6+20];
	xor.b32  	%r335, %r335, %r212;
	ld.global.u32 	%r213, [%rd6+24];
	xor.b32  	%r334, %r334, %r213;
	ld.global.u32 	%r214, [%rd6+28];
	xor.b32  	%r333, %r333, %r214;
	ld.global.u32 	%r215, [%rd6+32];
	xor.b32  	%r332, %r332, %r215;
	ld.global.u32 	%r216, [%rd6+36];
	xor.b32  	%r331, %r331, %r216;
$L__BB0_10:
	and.b32  	%r218, %r201, 4;
	setp.eq.s32 	%p7, %r218, 0;
	@%p7 bra 	$L__BB0_12;
	ld.global.u32 	%r219, [%rd6+40];
	xor.b32  	%r335, %r335, %r219;
	ld.global.u32 	%r220, [%rd6+44];
	xor.b32  	%r334, %r334, %r220;
	ld.global.u32 	%r221, [%rd6+48];
	xor.b32  	%r333, %r333, %r221;
	ld.global.u32 	%r222, [%rd6+52];
	xor.b32  	%r332, %r332, %r222;
	ld.global.u32 	%r223, [%rd6+56];
	xor.b32  	%r331, %r331, %r223;
$L__BB0_12:
	and.b32  	%r225, %r201, 8;
	setp.eq.s32 	%p8, %r225, 0;
	@%p8 bra 	$L__BB0_14;
	ld.global.u32 	%r226, [%rd6+60];
	xor.b32  	%r335, %r335, %r226;
	ld.global.u32 	%r227, [%rd6+64];
	xor.b32  	%r334, %r334, %r227;
	ld.global.u32 	%r228, [%rd6+68];
	xor.b32  	%r333, %r333, %r228;
	ld.global.u32 	%r229, [%rd6+72];
	xor.b32  	%r332, %r332, %r229;
	ld.global.u32 	%r230, [%rd6+76];
	xor.b32  	%r331, %r331, %r230;
$L__BB0_14:
	and.b32  	%r232, %r201, 16;
	setp.eq.s32 	%p9, %r232, 0;
	@%p9 bra 	$L__BB0_16;
	ld.global.u32 	%r233, [%rd6+80];
	xor.b32  	%r335, %r335, %r233;
	ld.global.u32 	%r234, [%rd6+84];
	xor.b32  	%r334, %r334, %r234;
	ld.global.u32 	%r235, [%rd6+88];
	xor.b32  	%r333, %r333, %r235;
	ld.global.u32 	%r236, [%rd6+92];
	xor.b32  	%r332, %r332, %r236;
	ld.global.u32 	%r237, [%rd6+96];
	xor.b32  	%r331, %r331, %r237;
$L__BB0_16:
	and.b32  	%r239, %r201, 32;
	setp.eq.s32 	%p10, %r239, 0;
	@%p10 bra 	$L__BB0_18;
	ld.global.u32 	%r240, [%rd6+100];
	xor.b32  	%r335, %r335, %r240;
	ld.global.u32 	%r241, [%rd6+104];
	xor.b32  	%r334, %r334, %r241;
	ld.global.u32 	%r242, [%rd6+108];
	xor.b32  	%r333, %r333, %r242;
	ld.global.u32 	%r243, [%rd6+112];
	xor.b32  	%r332, %r332, %r243;
	ld.global.u32 	%r244, [%rd6+116];
	xor.b32  	%r331, %r331, %r244;
$L__BB0_18:
	and.b32  	%r246, %r201, 64;
	setp.eq.s32 	%p11, %r246, 0;
	@%p11 bra 	$L__BB0_20;
	ld.global.u32 	%r247, [%rd6+120];
	xor.b32  	%r335, %r335, %r247;
	ld.global.u32 	%r248, [%rd6+124];
	xor.b32  	%r334, %r334, %r248;
	ld.global.u32 	%r249, [%rd6+128];
	xor.b32  	%r333, %r333, %r249;
	ld.global.u32 	%r250, [%rd6+132];
	xor.b32  	%r332, %r332, %r250;
	ld.global.u32 	%r251, [%rd6+136];
	xor.b32  	%r331, %r331, %r251;
$L__BB0_20:
	and.b32  	%r253, %r201, 128;
	setp.eq.s32 	%p12, %r253, 0;
	@%p12 bra 	$L__BB0_22;
	ld.global.u32 	%r254, [%rd6+140];
	xor.b32  	%r335, %r335, %r254;
	ld.global.u32 	%r255, [%rd6+144];
	xor.b32  	%r334, %r334, %r255;
	ld.global.u32 	%r256, [%rd6+148];
	xor.b32  	%r333, %r333, %r256;
	ld.global.u32 	%r257, [%rd6+152];
	xor.b32  	%r332, %r332, %r257;
	ld.global.u32 	%r258, [%rd6+156];
	xor.b32  	%r331, %r331, %r258;
$L__BB0_22:
	and.b32  	%r260, %r201, 256;
	setp.eq.s32 	%p13, %r260, 0;
	@%p13 bra 	$L__BB0_24;
	ld.global.u32 	%r261, [%rd6+160];
	xor.b32  	%r335, %r335, %r261;
	ld.global.u32 	%r262, [%rd6+164];
	xor.b32  	%r334, %r334, %r262;
	ld.global.u32 	%r263, [%rd6+168];
	xor.b32  	%r333, %r333, %r263;
	ld.global.u32 	%r264, [%rd6+172];
	xor.b32  	%r332, %r332, %r264;
	ld.global.u32 	%r265, [%rd6+176];
	xor.b32  	%r331, %r331, %r265;
$L__BB0_24:
	and.b32  	%r267, %r201, 512;
	setp.eq.s32 	%p14, %r267, 0;
	@%p14 bra 	$L__BB0_26;
	ld.global.u32 	%r268, [%rd6+180];
	xor.b32  	%r335, %r335, %r268;
	ld.global.u32 	%r269, [%rd6+184];
	xor.b32  	%r334, %r334, %r269;
	ld.global.u32 	%r270, [%rd6+188];
	xor.b32  	%r333, %r333, %r270;
	ld.global.u32 	%r271, [%rd6+192];
	xor.b32  	%r332, %r332, %r271;
	ld.global.u32 	%r272, [%rd6+196];
	xor.b32  	%r331, %r331, %r272;
$L__BB0_26:
	and.b32  	%r274, %r201, 1024;
	setp.eq.s32 	%p15, %r274, 0;
	@%p15 bra 	$L__BB0_28;
	ld.global.u32 	%r275, [%rd6+200];
	xor.b32  	%r335, %r335, %r275;
	ld.global.u32 	%r276, [%rd6+204];
	xor.b32  	%r334, %r334, %r276;
	ld.global.u32 	%r277, [%rd6+208];
	xor.b32  	%r333, %r333, %r277;
	ld.global.u32 	%r278, [%rd6+212];
	xor.b32  	%r332, %r332, %r278;
	ld.global.u32 	%r279, [%rd6+216];
	xor.b32  	%r331, %r331, %r279;
$L__BB0_28:
	and.b32  	%r281, %r201, 2048;
	setp.eq.s32 	%p16, %r281, 0;
	@%p16 bra 	$L__BB0_30;
	ld.global.u32 	%r282, [%rd6+220];
	xor.b32  	%r335, %r335, %r282;
	ld.global.u32 	%r283, [%rd6+224];
	xor.b32  	%r334, %r334, %r283;
	ld.global.u32 	%r284, [%rd6+228];
	xor.b32  	%r333, %r333, %r284;
	ld.global.u32 	%r285, [%rd6+232];
	xor.b32  	%r332, %r332, %r285;
	ld.global.u32 	%r286, [%rd6+236];
	xor.b32  	%r331, %r331, %r286;
$L__BB0_30:
	and.b32  	%r288, %r201, 4096;
	setp.eq.s32 	%p17, %r288, 0;
	@%p17 bra 	$L__BB0_32;
	ld.global.u32 	%r289, [%rd6+240];
	xor.b32  	%r335, %r335, %r289;
	ld.global.u32 	%r290, [%rd6+244];
	xor.b32  	%r334, %r334, %r290;
	ld.global.u32 	%r291, [%rd6+248];
	xor.b32  	%r333, %r333, %r291;
	ld.global.u32 	%r292, [%rd6+252];
	xor.b32  	%r332, %r332, %r292;
	ld.global.u32 	%r293, [%rd6+256];
	xor.b32  	%r331, %r331, %r293;
$L__BB0_32:
	and.b32  	%r295, %r201, 8192;
	setp.eq.s32 	%p18, %r295, 0;
	@%p18 bra 	$L__BB0_34;
	ld.global.u32 	%r296, [%rd6+260];
	xor.b32  	%r335, %r335, %r296;
	ld.global.u32 	%r297, [%rd6+264];
	xor.b32  	%r334, %r334, %r297;
	ld.global.u32 	%r298, [%rd6+268];
	xor.b32  	%r333, %r333, %r298;
	ld.global.u32 	%r299, [%rd6+272];
	xor.b32  	%r332, %r332, %r299;
	ld.global.u32 	%r300, [%rd6+276];
	xor.b32  	%r331, %r331, %r300;
$L__BB0_34:
	and.b32  	%r302, %r201, 16384;
	setp.eq.s32 	%p19, %r302, 0;
	@%p19 bra 	$L__BB0_36;
	ld.global.u32 	%r303, [%rd6+280];
	xor.b32  	%r335, %r335, %r303;
	ld.global.u32 	%r304, [%rd6+284];
	xor.b32  	%r334, %r334, %r304;
	ld.global.u32 	%r305, [%rd6+288];
	xor.b32  	%r333, %r333, %r305;
	ld.global.u32 	%r306, [%rd6+292];
	xor.b32  	%r332, %r332, %r306;
	ld.global.u32 	%r307, [%rd6+296];
	xor.b32  	%r331, %r331, %r307;
$L__BB0_36:
	and.b32  	%r309, %r201, 32768;
	setp.eq.s32 	%p20, %r309, 0;
	@%p20 bra 	$L__BB0_38;
	ld.global.u32 	%r310, [%rd6+300];
	xor.b32  	%r335, %r335, %r310;
	ld.global.u32 	%r311, [%rd6+304];
	xor.b32  	%r334, %r334, %r311;
	ld.global.u32 	%r312, [%rd6+308];
	xor.b32  	%r333, %r333, %r312;
	ld.global.u32 	%r313, [%rd6+312];
	xor.b32  	%r332, %r332, %r313;
	ld.global.u32 	%r314, [%rd6+316];
	xor.b32  	%r331, %r331, %r314;
$L__BB0_38:
	add.s32 	%r330, %r330, 16;
	setp.ne.s32 	%p21, %r330, 32;
	@%p21 bra 	$L__BB0_6;
	mad.lo.s32 	%r315, %r324, -31, %r11;
	add.s32 	%r324, %r315, 1;
	setp.ne.s32 	%p22, %r324, 5;
	@%p22 bra 	$L__BB0_5;
	st.global.u32 	[%rd2+4], %r335;
	st.global.u32 	[%rd2+8], %r334;
	st.global.u32 	[%rd2+12], %r333;
	st.global.u32 	[%rd2+16], %r332;
	st.global.u32 	[%rd2+20], %r331;
	add.s32 	%r318, %r318, 1;
	setp.lt.u32 	%p23, %r318, %r2;
	@%p23 bra 	$L__BB0_4;
$L__BB0_41:
	shr.u64 	%rd7, %rd17, 2;
	add.s32 	%r317, %r317, 1;
	setp.gt.u64 	%p24, %rd17, 3;
	mov.u64 	%rd17, %rd7;
	@%p24 bra 	$L__BB0_2;
$L__BB0_42:
	mov.b32 	%r316, 0;
	st.global.v2.u32 	[%rd2+24], {%r316, %r316};
	st.global.u32 	[%rd2+32], %r316;
	mov.b64 	%rd16, 0;
	st.global.u64 	[%rd2+40], %rd16;
	ret;

}
	// .globl	_Z16generate_uniformPfP17curandStateXORWOW
.visible .entry _Z16generate_uniformPfP17curandStateXORWOW(
	.param .u64 .ptr .align 1 _Z16generate_uniformPfP17curandStateXORWOW_param_0,
	.param .u64 .ptr .align 1 _Z16generate_uniformPfP17curandStateXORWOW_param_1
)
{
	.reg .b32 	%r<22>;
	.reg .b32 	%f<4>;
	.reg .b64 	%rd<9>;
	.reg .b64 	%fd<2>;

	ld.param.u64 	%rd1, [_Z16generate_uniformPfP17curandStateXORWOW_param_0];
	ld.param.u64 	%rd2, [_Z16generate_uniformPfP17curandStateXORWOW_param_1];
	cvta.to.global.u64 	%rd3, %rd1;
	cvta.to.global.u64 	%rd4, %rd2;
	mov.u32 	%r1, %tid.x;
	mov.u32 	%r2, %ctaid.x;
	mov.u32 	%r3, %ntid.x;
	mad.lo.s32 	%r4, %r2, %r3, %r1;
	mul.wide.u32 	%rd5, %r4, 48;
	add.s64 	%rd6, %rd4, %rd5;
	ld.global.v2.u32 	{%r5, %r6}, [%rd6];
	ld.global.v2.u32 	{%r7, %r8}, [%rd6+8];
	ld.global.v2.u32 	{%r9, %r10}, [%rd6+16];
	ld.global.v2.u32 	{%r11, %r12}, [%rd6+24];
	ld.global.f32 	%f1, [%rd6+32];
	ld.global.f64 	%fd1, [%rd6+40];
	shr.u32 	%r13, %r6, 2;
	xor.b32  	%r14, %r13, %r6;
	shl.b32 	%r15, %r10, 4;
	shl.b32 	%r16, %r14, 1;
	xor.b32  	%r17, %r15, %r16;
	xor.b32  	%r18, %r17, %r10;
	xor.b32  	%r19, %r18, %r14;
	add.s32 	%r20, %r5, 362437;
	add.s32 	%r21, %r19, %r20;
	cvt.rn.f32.u32 	%f2, %r21;
	fma.rn.f32 	%f3, %f2, 0f2F800000, 0f2F000000;
	mul.wide.u32 	%rd7, %r4, 4;
	add.s64 	%rd8, %rd3, %rd7;
	st.global.f32 	[%rd8], %f3;
	st.global.v2.u32 	[%rd6], {%r20, %r7};
	st.global.v2.u32 	[%rd6+8], {%r8, %r9};
	st.global.v2.u32 	[%rd6+16], {%r10, %r19};
	st.global.v2.u32 	[%rd6+24], {%r11, %r12};
	st.global.f32 	[%rd6+32], %f1;
	st.global.f64 	[%rd6+40], %fd1;
	ret;

}


// ===== COMPILED SASS (sm_100) =====

	.target	sm_100

	.elftype	@"ET_EXEC"


//--------------------- .note.nv.tkinfo           --------------------------
	.section	.note.nv.tkinfo,"",@"SHT_NOTE"
	.sectionflags	@"SHF_NOTE_NV_TKINFO"
	.tkinfo
        /*0018*/ 	.word	0x00000002
        /*0030*/ 	.string	""
        /*0030*/ 	.string	"ptxas"
        /*0030*/ 	.string	"Cuda compilation tools, release 13.0, V13.0.88"
        /*0030*/ 	.string	"Build cuda_13.0.r13.0/compiler.36424714_0"
        /*0030*/ 	.string	"-arch sm_100 -m 64 "



//--------------------- .note.nv.cuinfo           --------------------------
	.section	.note.nv.cuinfo,"",@"SHT_NOTE"
	.sectionflags	@"SHF_NOTE_NV_CUINFO"
        /*0018*/ 	.short	0x0002
        /*001a*/ 	.short	0x0064
        /*001c*/ 	.short	0x0082
	.zero		2


//--------------------- .nv.info                  --------------------------
	.section	.nv.info,"",@"SHT_CUDA_INFO"
	.align	4


	//----- nvinfo : EIATTR_REGCOUNT
	.align		4
        /*0000*/ 	.byte	0x04, 0x2f
        /*0002*/ 	.short	(.L_10 - .L_9)
	.align		4
.L_9:
        /*0004*/ 	.word	index@(_Z8initPRNGiP17curandStateXORWOW)
        /*0008*/ 	.word	0x0000001f


	//----- nvinfo : EIATTR_FRAME_SIZE
	.align		4
.L_10:
        /*000c*/ 	.byte	0x04, 0x11
        /*000e*/ 	.short	(.L_12 - .L_11)
	.align		4
.L_11:
        /*0010*/ 	.word	index@(_Z8initPRNGiP17curandStateXORWOW)
        /*0014*/ 	.word	0x00000000


	//----- nvinfo : EIATTR_REGCOUNT
	.align		4
.L_12:
        /*0018*/ 	.byte	0x04, 0x2f
        /*001a*/ 	.short	(.L_14 - .L_13)
	.align		4
.L_13:
        /*001c*/ 	.word	index@(_Z16generate_uniformPfP17curandStateXORWOW)
        /*0020*/ 	.word	0x0000001a


	//----- nvinfo : EIATTR_FRAME_SIZE
	.align		4
.L_14:
        /*0024*/ 	.byte	0x04, 0x11
        /*0026*/ 	.short	(.L_16 - .L_15)
	.align		4
.L_15:
        /*0028*/ 	.word	index@(_Z16generate_uniformPfP17curandStateXORWOW)
        /*002c*/ 	.word	0x00000000


	//----- nvinfo : EIATTR_MIN_STACK_SIZE
	.align		4
.L_16:
        /*0030*/ 	.byte	0x04, 0x12
        /*0032*/ 	.short	(.L_18 - .L_17)
	.align		4
.L_17:
        /*0034*/ 	.word	index@(_Z16generate_uniformPfP17curandStateXORWOW)
        /*0038*/ 	.word	0x00000000


	//----- nvinfo : EIATTR_MIN_STACK_SIZE
	.align		4
.L_18:
        /*003c*/ 	.byte	0x04, 0x12
        /*003e*/ 	.short	(.L_20 - .L_19)
	.align		4
.L_19:
        /*0040*/ 	.word	index@(_Z8initPRNGiP17curandStateXORWOW)
        /*0044*/ 	.word	0x00000000
.L_20:


//--------------------- .nv.compat                --------------------------
	.section	.nv.compat,"",@"SHT_CUDA_COMPAT_INFO"
	.align	4
        /*0000*/ 	.byte	0x02, 0x09, 0x00, 0x00, 0x02, 0x02, 0x01, 0x00, 0x02, 0x05, 0x05, 0x00, 0x03, 0x07, 0x01, 0x01
        /*0010*/ 	.byte	0x02, 0x03, 0x00, 0x00, 0x02, 0x06, 0x01, 0x00, 0x04, 0x0b, 0x08, 0x00, 0x09, 0x00, 0x00, 0x00
        /*0020*/ 	.byte	0x00, 0x00, 0x00, 0x00


//--------------------- .nv.info._Z16generate_uniformPfP17curandStateXORWOW --------------------------
	.section	.nv.info._Z16generate_uniformPfP17curandStateXORWOW,"",@"SHT_CUDA_INFO"
	.sectionflags	@""
	.align	4


	//----- nvinfo : EIATTR_CUDA_API_VERSION
	.align		4
        /*0000*/ 	.byte	0x04, 0x37
        /*0002*/ 	.short	(.L_22 - .L_21)
.L_21:
        /*0004*/ 	.word	0x00000082


	//----- nvinfo : EIATTR_KPARAM_INFO
	.align		4
.L_22:
        /*0008*/ 	.byte	0x04, 0x17
        /*000a*/ 	.short	(.L_24 - .L_23)
.L_23:
        /*000c*/ 	.word	0x00000000
        /*0010*/ 	.short	0x0001
        /*0012*/ 	.short	0x0008
        /*0014*/ 	.byte	0x00, 0xf5, 0x21, 0x00


	//----- nvinfo : EIATTR_KPARAM_INFO
	.align		4
.L_24:
        /*0018*/ 	.byte	0x04, 0x17
        /*001a*/ 	.short	(.L_26 - .L_25)
.L_25:
        /*001c*/ 	.word	0x00000000
        /*0020*/ 	.short	0x0000
        /*0022*/ 	.short	0x0000
        /*0024*/ 	.byte	0x00, 0xf5, 0x21, 0x00


	//----- nvinfo : EIATTR_SPARSE_MMA_MASK
	.align		4
.L_26:
        /*0028*/ 	.byte	0x03, 0x50
        /*002a*/ 	.short	0x0000


	//----- nvinfo : EIATTR_MAXREG_COUNT
	.align		4
        /*002c*/ 	.byte	0x03, 0x1b
        /*002e*/ 	.short	0x00ff


	//----- nvinfo : EIATTR_MERCURY_ISA_VERSION
	.align		4
        /*0030*/ 	.byte	0x03, 0x5f
        /*0032*/ 	.short	0x0101


	//----- nvinfo : EIATTR_VRC_CTA_INIT_COUNT
	.align		4
        /*0034*/ 	.byte	0x02, 0x4a
	.zero		1
	.zero		1


	//----- nvinfo : EIATTR_EXIT_INSTR_OFFSETS
	.align		4
        /*0038*/ 	.byte	0x04, 0x1c
        /*003a*/ 	.short	(.L_28 - .L_27)


	//   ....[0]....
.L_27:
        /*003c*/ 	.word	0x00000260


	//----- nvinfo : EIATTR_CBANK_PARAM_SIZE
	.align		4
.L_28:
        /*0040*/ 	.byte	0x03, 0x19
        /*0042*/ 	.short	0x0010


	//----- nvinfo : EIATTR_PARAM_CBANK
	.align		4
        /*0044*/ 	.byte	0x04, 0x0a
        /*0046*/ 	.short	(.L_30 - .L_29)
	.align		4
.L_29:
        /*0048*/ 	.word	index@(.nv.constant0._Z16generate_uniformPfP17curandStateXORWOW)
        /*004c*/ 	.short	0x0380
        /*004e*/ 	.short	0x0010


	//----- nvinfo : EIATTR_SW_WAR
	.align		4
.L_30:
        /*0050*/ 	.byte	0x04, 0x36
        /*0052*/ 	.short	(.L_32 - .L_31)
.L_31:
        /*0054*/ 	.word	0x00000008
.L_32:


//--------------------- .nv.info._Z8initPRNGiP17curandStateXORWOW --------------------------
	.section	.nv.info._Z8initPRNGiP17curandStateXORWOW,"",@"SHT_CUDA_INFO"
	.sectionflags	@""
	.align	4


	//----- nvinfo : EIATTR_CUDA_API_VERSION
	.align		4
        /*0000*/ 	.byte	0x04, 0x37
        /*0002*/ 	.short	(.L_34 - .L_33)
.L_33:
        /*0004*/ 	.word	0x00000082


	//----- nvinfo : EIATTR_KPARAM_INFO
	.align		4
.L_34:
        /*0008*/ 	.byte	0x04, 0x17
        /*000a*/ 	.short	(.L_36 - .L_35)
.L_35:
        /*000c*/ 	.word	0x00000000
        /*0010*/ 	.short	0x0001
        /*0012*/ 	.short	0x0008
        /*0014*/ 	.byte	0x00, 0xf5, 0x21, 0x00


	//----- nvinfo : EIATTR_KPARAM_INFO
	.align		4
.L_36:
        /*0018*/ 	.byte	0x04, 0x17
        /*001a*/ 	.short	(.L_38 - .L_37)
.L_37:
        /*001c*/ 	.word	0x00000000
        /*0020*/ 	.short	0x0000
        /*0022*/ 	.short	0x0000
        /*0024*/ 	.byte	0x00, 0xf0, 0x11, 0x00


	//----- nvinfo : EIATTR_SPARSE_MMA_MASK
	.align		4
.L_38:
        /*0028*/ 	.byte	0x03, 0x50
        /*002a*/ 	.short	0x0000


	//----- nvinfo : EIATTR_MAXREG_COUNT
	.align		4
        /*002c*/ 	.byte	0x03, 0x1b
        /*002e*/ 	.short	0x00ff


	//----- nvinfo : EIATTR_MERCURY_ISA_VERSION
	.align		4
        /*0030*/ 	.byte	0x03, 0x5f
        /*0032*/ 	.short	0x0101


	//----- nvinfo : EIATTR_VRC_CTA_INIT_COUNT
	.align		4
        /*0034*/ 	.byte	0x02, 0x4a
	.zero		1
	.zero		1


	//----- nvinfo : EIATTR_EXIT_INSTR_OFFSETS
	.align		4
        /*0038*/ 	.byte	0x04, 0x1c
        /*003a*/ 	.short	(.L_40 - .L_39)


	//   ....[0]....
.L_39:
        /*003c*/ 	.word	0x00000ed0


	//----- nvinfo : EIATTR_CRS_STACK_SIZE
	.align		4
.L_40:
        /*0040*/ 	.byte	0x04, 0x1e
        /*0042*/ 	.short	(.L_42 - .L_41)
.L_41:
        /*0044*/ 	.word	0x00000000


	//----- nvinfo : EIATTR_CBANK_PARAM_SIZE
	.align		4
.L_42:
        /*0048*/ 	.byte	0x03, 0x19
        /*004a*/ 	.short	0x0010


	//----- nvinfo : EIATTR_PARAM_CBANK
	.align		4
        /*004c*/ 	.byte	0x04, 0x0a
        /*004e*/ 	.short	(.L_44 - .L_43)
	.align		4
.L_43:
        /*0050*/ 	.word	index@(.nv.constant0._Z8initPRNGiP17curandStateXORWOW)
        /*0054*/ 	.short	0x0380
        /*0056*/ 	.short	0x0010


	//----- nvinfo : EIATTR_SW_WAR
	.align		4
.L_44:
        /*0058*/ 	.byte	0x04, 0x36
        /*005a*/ 	.short	(.L_46 - .L_45)
.L_45:
        /*005c*/ 	.word	0x00000008
.L_46:


//--------------------- .nv.callgraph             --------------------------
	.section	.nv.callgraph,"",@"SHT_CUDA_CALLGRAPH"
	.align	4
	.sectionentsize	8
	.align		4
        /*0000*/ 	.word	0x00000000
	.align		4
        /*0004*/ 	.word	0xffffffff
	.align		4
        /*0008*/ 	.word	0x00000000
	.align		4
        /*000c*/ 	.word	0xfffffffe
	.align		4
        /*0010*/ 	.word	0x00000000
	.align		4
        /*0014*/ 	.word	0xfffffffd
	.align		4
        /*0018*/ 	.word	0x00000000
	.align		4
        /*001c*/ 	.word	0xfffffffc


//--------------------- .nv.constant4             --------------------------
	.section	.nv.constant4,"a",@progbits
	.align	8
	.align		8
.nv.constant4:
        /*0000*/ 	.dword	precalc_xorwow_matrix
	.align		8
        /*0008*/ 	.dword	precalc_xorwow_offset_matrix
	.align		8
        /*0010*/ 	.dword	mrg32k3aM1
	.align		8
        /*0018*/ 	.dword	mrg32k3aM2
	.align		8
        /*0020*/ 	.dword	mrg32k3aM1SubSeq
	.align		8
        /*0028*/ 	.dword	mrg32k3aM2SubSeq
	.align		8
        /*0030*/ 	.dword	mrg32k3aM1Seq
	.align		8
        /*0038*/ 	.dword	mrg32k3aM2Seq


//--------------------- .nv.constant3             --------------------------
	.section	.nv.constant3,"a",@progbits
	.align	8
.nv.constant3:
	.type		__cr_lgamma_table,@object
	.size		__cr_lgamma_table,(.L_8 - __cr_lgamma_table)
__cr_lgamma_table:
        /*0000*/ 	.byte	0x00, 0x00, 0x00, 0x00, 0x00, 0x00, 0x00, 0x00, 0x00, 0x00, 0x00, 0x00, 0x00, 0x00, 0x00, 0x00
        /*0010*/ 	.byte	0xef, 0x39, 0xfa, 0xfe, 0x42, 0x2e, 0xe6, 0x3f, 0x02, 0x20, 0x2a, 0xfa, 0x0b, 0xab, 0xfc, 0x3f
        /*0020*/ 	.byte	0xf9, 0x2c, 0x92, 0x7c, 0xa7, 0x6c, 0x09, 0x40, 0xc9, 0x79, 0x44, 0x3c, 0x64, 0x26, 0x13, 0x40
        /*0030*/ 	.byte	0xca, 0x01, 0xcf, 0x3a, 0x27, 0x51, 0x1a, 0x40, 0x30, 0xcc, 0x2d, 0xf3, 0xe1, 0x0c, 0x21, 0x40
        /*0040*/ 	.byte	0x0d, 0xb7, 0xfc, 0x82, 0x8e, 0x35, 0x25, 0x40
.L_8:


//--------------------- .text._Z16generate_uniformPfP17curandStateXORWOW --------------------------
	.section	.text._Z16generate_uniformPfP17curandStateXORWOW,"ax",@progbits
	.align	128
        .global         _Z16generate_uniformPfP17curandStateXORWOW
        .type           _Z16generate_uniformPfP17curandStateXORWOW,@function
        .size           _Z16generate_uniformPfP17curandStateXORWOW,(.L_x_10 - _Z16generate_uniformPfP17curandStateXORWOW)
        .other          _Z16generate_uniformPfP17curandStateXORWOW,@"STO_CUDA_ENTRY STV_DEFAULT"
_Z16generate_uniformPfP17curandStateXORWOW:
.text._Z16generate_uniformPfP17curandStateXORWOW:
[----:B------:R-:W-:Y:S01]  /*0000*/  LDC R1, c[0x0][0x37c] ;  /* 0x0000df00ff017b82 */ /* 0x000fe20000000800 */
[----:B------:R-:W0:Y:S07]  /*0010*/  S2R R19, SR_TID.X ;  /* 0x0000000000137919 */ /* 0x000e2e0000002100 */
[----:B------:R-:W0:Y:S01]  /*0020*/  S2UR UR6, SR_CTAID.X ;  /* 0x00000000000679c3 */ /* 0x000e220000002500 */
[----:B------:R-:W1:Y:S07]  /*0030*/  LDCU.64 UR4, c[0x0][0x358] ;  /* 0x00006b00ff0477ac */ /* 0x000e6e0008000a00 */
[----:B------:R-:W0:Y:S08]  /*0040*/  LDC R0, c[0x0][0x360] ;  /* 0x0000d800ff007b82 */ /* 0x000e300000000800 */
[----:B------:R-:W2:Y:S08]  /*0050*/  LDC.64 R2, c[0x0][0x388] ;  /* 0x0000e200ff027b82 */ /* 0x000eb00000000a00 */
[----:B------:R-:W3:Y:S01]  /*0060*/  LDC.64 R12, c[0x0][0x380] ;  /* 0x0000e000ff0c7b82 */ /* 0x000ee20000000a00 */
[----:B0-----:R-:W-:-:S04]  /*0070*/  IMAD R19, R0, UR6, R19 ;  /* 0x0000000600137c24 */ /* 0x001fc8000f8e0213 */
[----:B--2---:R-:W-:-:S05]  /*0080*/  IMAD.WIDE.U32 R2, R19, 0x30, R2 ;  /* 0x0000003013027825 */ /* 0x004fca00078e0002 */
[----:B-1----:R-:W2:Y:S04]  /*0090*/  LDG.E.64 R16, desc[UR4][R2.64] ;  /* 0x0000000402107981 */ /* 0x002ea8000c1e1b00 */
[----:B------:R-:W4:Y:S04]  /*00a0*/  LDG.E.64 R8, desc[UR4][R2.64+0x10] ;  /* 0x0000100402087981 */ /* 0x000f28000c1e1b00 */
[----:B------:R-:W5:Y:S04]  /*00b0*/  LDG.E.64 R10, desc[UR4][R2.64+0x8] ;  /* 0x00000804020a7981 */ /* 0x000f68000c1e1b00 */
[----:B------:R-:W5:Y:S04]  /*00c0*/  LDG.E.64 R6, desc[UR4][R2.64+0x18] ;  /* 0x0000180402067981 */ /* 0x000f68000c1e1b00 */
[----:B------:R-:W5:Y:S04]  /*00d0*/  LDG.E.64 R4, desc[UR4][R2.64+0x28] ;  /* 0x0000280402047981 */ /* 0x000f68000c1e1b00 */
[----:B------:R-:W5:Y:S01]  /*00e0*/  LDG.E R15, desc[UR4][R2.64+0x20] ;  /* 0x00002004020f7981 */ /* 0x000f62000c1e1900 */
[----:B------:R-:W-:-:S02]  /*00f0*/  IMAD.MOV.U32 R21, RZ, RZ, 0x2f800000 ;  /* 0x2f800000ff157424 */ /* 0x000fc400078e00ff */
[----:B---3--:R-:W-:Y:S01]  /*0100*/  IMAD.WIDE.U32 R12, R19, 0x4, R12 ;  /* 0x00000004130c7825 */ /* 0x008fe200078e000c */
[----:B--2---:R-:W-:-:S03]  /*0110*/  SHF.R.U32.HI R0, RZ, 0x2, R17 ;  /* 0x00000002ff007819 */ /* 0x004fc60000011611 */
[----:B------:R-:W-:Y:S01]  /*0120*/  VIADD R18, R16, 0x587c5 ;  /* 0x000587c510127836 */ /* 0x000fe20000000000 */
[----:B------:R-:W-:Y:S01]  /*0130*/  LOP3.LUT R0, R0, R17, RZ, 0x3c, !PT ;  /* 0x0000001100007212 */ /* 0x000fe200078e3cff */
[C---:B----4-:R-:W-:Y:S01]  /*0140*/  IMAD.SHL.U32 R14, R9.reuse, 0x10, RZ ;  /* 0x00000010090e7824 */ /* 0x050fe200078e00ff */
[----:B------:R-:W-:Y:S01]  /*0150*/  MOV R23, R8 ;  /* 0x0000000800177202 */ /* 0x000fe20000000f00 */
[----:B------:R-:W-:Y:S01]  /*0160*/  IMAD.MOV.U32 R16, RZ, RZ, R9 ;  /* 0x000000ffff107224 */ /* 0x000fe200078e0009 */
[----:B------:R-:W-:Y:S01]  /*0170*/  SHF.L.U32 R17, R0, 0x1, RZ ;  /* 0x0000000100117819 */ /* 0x000fe200000006ff */
[----:B-----5:R-:W-:Y:S01]  /*0180*/  IMAD.MOV.U32 R19, RZ, RZ, R10 ;  /* 0x000000ffff137224 */ /* 0x020fe200078e000a */
[----:B------:R-:W-:Y:S02]  /*0190*/  MOV R22, R11 ;  /* 0x0000000b00167202 */ /* 0x000fe40000000f00 */
[----:B------:R-:W-:-:S04]  /*01a0*/  LOP3.LUT R17, R9, R14, R17, 0x96, !PT ;  /* 0x0000000e09117212 */ /* 0x000fc800078e9611 */
[----:B------:R-:W-:-:S04]  /*01b0*/  LOP3.LUT R17, R17, R0, RZ, 0x3c, !PT ;  /* 0x0000000011117212 */ /* 0x000fc800078e3cff */
[----:B------:R-:W-:-:S04]  /*01c0*/  IADD3 R0, PT, PT, R17, R18, RZ ;  /* 0x0000001211007210 */ /* 0x000fc80007ffe0ff */
[----:B------:R-:W-:-:S05]  /*01d0*/  I2FP.F32.U32 R0, R0 ;  /* 0x0000000000007245 */ /* 0x000fca0000201000 */
[----:B------:R-:W-:-:S05]  /*01e0*/  FFMA R21, R0, R21, 1.1641532182693481445e-10 ;  /* 0x2f00000000157423 */ /* 0x000fca0000000015 */
[----:B------:R-:W-:Y:S04]  /*01f0*/  STG.E desc[UR4][R12.64], R21 ;  /* 0x000000150c007986 */ /* 0x000fe8000c101904 */
[----:B------:R-:W-:Y:S04]  /*0200*/  STG.E.64 desc[UR4][R2.64], R18 ;  /* 0x0000001202007986 */ /* 0x000fe8000c101b04 */
[----:B------:R-:W-:Y:S04]  /*0210*/  STG.E.64 desc[UR4][R2.64+0x8], R22 ;  /* 0x0000081602007986 */ /* 0x000fe8000c101b04 */
[----:B------:R-:W-:Y:S04]  /*0220*/  STG.E.64 desc[UR4][R2.64+0x10], R16 ;  /* 0x0000101002007986 */ /* 0x000fe8000c101b04 */
[----:B------:R-:W-:Y:S04]  /*0230*/  STG.E.64 desc[UR4][R2.64+0x18], R6 ;  /* 0x0000180602007986 */ /* 0x000fe8000c101b04 */
[----:B------:R-:W-:Y:S04]  /*0240*/  STG.E.64 desc[UR4][R2.64+0x28], R4 ;  /* 0x0000280402007986 */ /* 0x000fe8000c101b04 */
[----:B------:R-:W-:Y:S01]  /*0250*/  STG.E desc[UR4][R2.64+0x20], R15 ;  /* 0x0000200f02007986 */ /* 0x000fe2000c101904 */
[----:B------:R-:W-:Y:S05]  /*0260*/  EXIT ;  /* 0x000000000000794d */ /* 0x000fea0003800000 */
.L_x_0:
[----:B------:R-:W-:-:S00]  /*0270*/  BRA `(.L_x_0) ;  /* 0xfffffffc00fc7947 */ /* 0x000fc0000383ffff */
[----:B------:R-:W-:-:S00]  /*0280*/  NOP ;  /* 0x0000000000007918 */ /* 0x000fc00000000000 */
[----:B------:R-:W-:-:S00]  /*0290*/  NOP ;  /* 0x0000000000007918 */ /* 0x000fc00000000000 */
[----:B------:R-:W-:-:S00]  /*02a0*/  NOP ;  /* 0x0000000000007918 */ /* 0x000fc00000000000 */
[----:B------:R-:W-:-:S00]  /*02b0*/  NOP ;  /* 0x0000000000007918 */ /* 0x000fc00000000000 */
[----:B------:R-:W-:-:S00]  /*02c0*/  NOP ;  /* 0x0000000000007918 */ /* 0x000fc00000000000 */
[----:B------:R-:W-:-:S00]  /*02d0*/  NOP ;  /* 0x0000000000007918 */ /* 0x000fc00000000000 */
[----:B------:R-:W-:-:S00]  /*02e0*/  NOP ;  /* 0x0000000000007918 */ /* 0x000fc00000000000 */
[----:B------:R-:W-:-:S00]  /*02f0*/  NOP ;  /* 0x0000000000007918 */ /* 0x000fc00000000000 */
.L_x_10:


//--------------------- .text._Z8initPRNGiP17curandStateXORWOW --------------------------
	.section	.text._Z8initPRNGiP17curandStateXORWOW,"ax",@progbits
	.align	128
        .global         _Z8initPRNGiP17curandStateXORWOW
        .type           _Z8initPRNGiP17curandStateXORWOW,@function
        .size           _Z8initPRNGiP17curandStateXORWOW,(.L_x_11 - _Z8initPRNGiP17curandStateXORWOW)
        .other          _Z8initPRNGiP17curandStateXORWOW,@"STO_CUDA_ENTRY STV_DEFAULT"
_Z8initPRNGiP17curandStateXORWOW:
.text._Z8initPRNGiP17curandStateXORWOW:
[----:B------:R-:W-:Y:S01]  /*0000*/  LDC R1, c[0x0][0x37c] ;  /* 0x0000df00ff017b82 */ /* 0x000fe20000000800 */
[----:B------:R-:W0:Y:S07]  /*0010*/  S2R R0, SR_TID.X ;  /* 0x0000000000007919 */ /* 0x000e2e0000002100 */
[----:B------:R-:W1:Y:S01]  /*0020*/  LDC R4, c[0x0][0x380] ;  /* 0x0000e000ff047b82 */ /* 0x000e620000000800 */
[----:B------:R-:W2:Y:S01]  /*0030*/  LDCU.64 UR4, c[0x0][0x358] ;  /* 0x00006b00ff0477ac */ /* 0x000ea20008000a00 */
[----:B------:R-:W-:Y:S06]  /*0040*/  BSSY.RECONVERGENT B0, `(.L_x_1) ;  /* 0x00000e5000007945 */ /* 0x000fec0003800200 */
[----:B------:R-:W0:Y:S08]  /*0050*/  S2UR UR6, SR_CTAID.X ;  /* 0x00000000000679c3 */ /* 0x000e300000002500 */
[----:B------:R-:W0:Y:S08]  /*0060*/  LDC R3, c[0x0][0x360] ;  /* 0x0000d800ff037b82 */ /* 0x000e300000000800 */
[----:B------:R-:W3:Y:S01]  /*0070*/  LDC.64 R6, c[0x0][0x388] ;  /* 0x0000e200ff067b82 */ /* 0x000ee20000000a00 */
[----:B-1----:R-:W-:-:S02]  /*0080*/  LOP3.LUT R2, R4, 0xaad26b49, RZ, 0x3c, !PT ;  /* 0xaad26b4904027812 */ /* 0x002fc400078e3cff */
[----:B------:R-:W-:Y:S01]  /*0090*/  ISETP.GT.AND P0, PT, R4, -0x1, PT ;  /* 0xffffffff0400780c */ /* 0x000fe20003f04270 */
[----:B------:R-:W-:Y:S02]  /*00a0*/  IMAD.MOV.U32 R4, RZ, RZ, -0x266e14b1 ;  /* 0xd991eb4fff047424 */ /* 0x000fe400078e00ff */
[----:B------:R-:W-:-:S04]  /*00b0*/  IMAD R2, R2, 0x4182bed5, RZ ;  /* 0x4182bed502027824 */ /* 0x000fc800078e02ff */
[C---:B------:R-:W-:Y:S01]  /*00c0*/  VIADD R5, R2.reuse, 0x75bcd15 ;  /* 0x075bcd1502057836 */ /* 0x040fe20000000000 */
[C---:B------:R-:W-:Y:S01]  /*00d0*/  LOP3.LUT R8, R2.reuse, 0x159a55e5, RZ, 0x3c, !PT ;  /* 0x159a55e502087812 */ /* 0x040fe200078e3cff */
[----:B------:R-:W-:Y:S02]  /*00e0*/  VIADD R11, R2, 0x583f19 ;  /* 0x00583f19020b7836 */ /* 0x000fe40000000000 */
[----:B0-----:R-:W-:Y:S01]  /*00f0*/  IMAD R0, R3, UR6, R0 ;  /* 0x0000000603007c24 */ /* 0x001fe2000f8e0200 */
[----:B------:R-:W-:-:S04]  /*0100*/  SEL R3, R4, 0x8bf16996, P0 ;  /* 0x8bf1699604037807 */ /* 0x000fc80000000000 */
[C---:B------:R-:W-:Y:S01]  /*0110*/  IADD3 R4, PT, PT, R3.reuse, 0x64f0c9, R2 ;  /* 0x0064f0c903047810 */ /* 0x040fe20007ffe002 */
[C---:B------:R-:W-:Y:S01]  /*0120*/  VIADD R9, R3.reuse, 0x1f123bb5 ;  /* 0x1f123bb503097836 */ /* 0x040fe20000000000 */
[----:B------:R-:W-:Y:S01]  /*0130*/  LOP3.LUT R10, R3, 0x5491333, RZ, 0x3c, !PT ;  /* 0x05491333030a7812 */ /* 0x000fe200078e3cff */
[C---:B---3--:R-:W-:Y:S01]  /*0140*/  IMAD.WIDE.U32 R6, R0.reuse, 0x30, R6 ;  /* 0x0000003000067825 */ /* 0x048fe200078e0006 */
[----:B------:R-:W-:-:S04]  /*0150*/  ISETP.NE.AND P0, PT, R0, RZ, PT ;  /* 0x000000ff0000720c */ /* 0x000fc80003f05270 */
[----:B--2---:R0:W-:Y:S04]  /*0160*/  STG.E.64 desc[UR4][R6.64], R4 ;  /* 0x0000000406007986 */ /* 0x0041e8000c101b04 */
[----:B------:R0:W-:Y:S04]  /*0170*/  STG.E.64 desc[UR4][R6.64+0x8], R8 ;  /* 0x0000080806007986 */ /* 0x0001e8000c101b04 */
[----:B------:R0:W-:Y:S01]  /*0180*/  STG.E.64 desc[UR4][R6.64+0x10], R10 ;  /* 0x0000100a06007986 */ /* 0x0001e2000c101b04 */
[----:B------:R-:W-:Y:S05]  /*0190*/  @!P0 BRA `(.L_x_2) ;  /* 0x0000000c003c8947 */ /* 0x000fea0003800000 */
[----:B------:R-:W-:-:S07]  /*01a0*/  CS2R R12, SRZ ;  /* 0x00000000000c7805 */ /* 0x000fce000001ff00 */
.L_x_8:
[----:B-1----:R-:W-:Y:S01]  /*01b0*/  LOP3.LUT R2, R0, 0x3, RZ, 0xc0, !PT ;  /* 0x0000000300027812 */ /* 0x002fe200078ec0ff */
[----:B------:R-:W-:Y:S03]  /*01c0*/  BSSY.RECONVERGENT B1, `(.L_x_3) ;  /* 0x00000c6000017945 */ /* 0x000fe60003800200 */
[----:B------:R-:W-:-:S04]  /*01d0*/  ISETP.NE.U32.AND P0, PT, R2, RZ, PT ;  /* 0x000000ff0200720c */ /* 0x000fc80003f05070 */
[----:B------:R-:W-:-:S13]  /*01e0*/  ISETP.NE.AND.EX P0, PT, RZ, RZ, PT, P0 ;  /* 0x000000ffff00720c */ /* 0x000fda0003f05300 */
[----:B------:R-:W-:Y:S05]  /*01f0*/  @!P0 BRA `(.L_x_4) ;  /* 0x0000000c00088947 */ /* 0x000fea0003800000 */
[----:B0-----:R-:W0:Y:S01]  /*0200*/  LDC.64 R8, c[0x4][RZ] ;  /* 0x01000000ff087b82 */ /* 0x001e220000000a00 */
[----:B------:R-:W-:Y:S02]  /*0210*/  IMAD.MOV.U32 R14, RZ, RZ, RZ ;  /* 0x000000ffff0e7224 */ /* 0x000fe400078e00ff */
[----:B0-----:R-:W-:-:S07]  /*0220*/  IMAD.WIDE.U32 R8, R12, 0xc80, R8 ;  /* 0x00000c800c087825 */ /* 0x001fce00078e0008 */
.L_x_7:
[----:B-1----:R-:W-:Y:S01]  /*0230*/  IMAD.MOV.U32 R15, RZ, RZ, RZ ;  /* 0x000000ffff0f7224 */ /* 0x002fe200078e00ff */
[----:B------:R-:W-:Y:S01]  /*0240*/  CS2R R2, SRZ ;  /* 0x0000000000027805 */ /* 0x000fe2000001ff00 */
[----:B------:R-:W-:Y:S01]  /*0250*/  IMAD.MOV.U32 R17, RZ, RZ, RZ ;  /* 0x000000ffff117224 */ /* 0x000fe200078e00ff */
[----:B------:R-:W-:-:S07]  /*0260*/  CS2R R4, SRZ ;  /* 0x0000000000047805 */ /* 0x000fce000001ff00 */
.L_x_6:
[----:B------:R-:W-:-:S05]  /*0270*/  IMAD.WIDE.U32 R10, R17, 0x4, R6 ;  /* 0x00000004110a7825 */ /* 0x000fca00078e0006 */
[----:B------:R0:W5:Y:S01]  /*0280*/  LDG.E R16, desc[UR4][R10.64+0x4] ;  /* 0x000004040a107981 */ /* 0x000162000c1e1900 */
[----:B------:R-:W-:-:S07]  /*0290*/  IMAD.MOV.U32 R19, RZ, RZ, RZ ;  /* 0x000000ffff137224 */ /* 0x000fce00078e00ff */
.L_x_5:
[----:B-----5:R-:W-:Y:S01]  /*02a0*/  SHF.R.U32.HI R24, RZ, R19, R16 ;  /* 0x00000013ff187219 */ /* 0x020fe20000011610 */
[----:B0-----:R-:W-:-:S03]  /*02b0*/  IMAD.SHL.U32 R10, R17, 0x20, RZ ;  /* 0x00000020110a7824 */ /* 0x001fc600078e00ff */
[----:B------:R-:W-:Y:S01]  /*02c0*/  LOP3.LUT R11, R24, 0x1, RZ, 0xc0, !PT ;  /* 0x00000001180b7812 */ /* 0x000fe200078ec0ff */
[----:B------:R-:W-:-:S03]  /*02d0*/  IMAD.IADD R10, R10, 0x1, R19 ;  /* 0x000000010a0a7824 */ /* 0x000fc600078e0213 */
[----:B------:R-:W-:Y:S01]  /*02e0*/  ISETP.NE.U32.AND P0, PT, R11, 0x1, PT ;  /* 0x000000010b00780c */ /* 0x000fe20003f05070 */
[----:B------:R-:W-:-:S03]  /*02f0*/  IMAD R11, R10, 0x5, RZ ;  /* 0x000000050a0b7824 */ /* 0x000fc600078e02ff */
[----:B------:R-:W-:Y:S01]  /*0300*/  R2P PR, R24, 0x7e ;  /* 0x0000007e18007804 */ /* 0x000fe20000000000 */
[----:B------:R-:W-:-:S08]  /*0310*/  IMAD.WIDE.U32 R10, R11, 0x4, R8 ;  /* 0x000000040b0a7825 */ /* 0x000fd000078e0008 */
[----:B------:R-:W2:Y:S04]  /*0320*/  @!P0 LDG.E R18, desc[UR4][R10.64] ;  /* 0x000000040a128981 */ /* 0x000ea8000c1e1900 */
[----:B------:R-:W3:Y:S04]  /*0330*/  @!P0 LDG.E R20, desc[UR4][R10.64+0x10] ;  /* 0x000010040a148981 */ /* 0x000ee8000c1e1900 */
[----:B------:R-:W4:Y:S04]  /*0340*/  @P1 LDG.E R22, desc[UR4][R10.64+0x14] ;  /* 0x000014040a161981 */ /* 0x000f28000c1e1900 */
[----:B------:R-:W4:Y:S04]  /*0350*/  @P2 LDG.E R26, desc[UR4][R10.64+0x28] ;  /* 0x000028040a1a2981 */ /* 0x000f28000c1e1900 */
[----:B------:R-:W4:Y:S04]  /*0360*/  @!P0 LDG.E R21, desc[UR4][R10.64+0x4] ;  /* 0x000004040a158981 */ /* 0x000f28000c1e1900 */
[----:B------:R-:W4:Y:S04]  /*0370*/  @!P0 LDG.E R23, desc[UR4][R10.64+0xc] ;  /* 0x00000c040a178981 */ /* 0x000f28000c1e1900 */
[----:B------:R-:W4:Y:S04]  /*0380*/  @P1 LDG.E R25, desc[UR4][R10.64+0x18] ;  /* 0x000018040a191981 */ /* 0x000f28000c1e1900 */
[----:B------:R-:W4:Y:S04]  /*0390*/  @P3 LDG.E R28, desc[UR4][R10.64+0x3c] ;  /* 0x00003c040a1c3981 */ /* 0x000f28000c1e1900 */
[----:B------:R-:W4:Y:S01]  /*03a0*/  @P6 LDG.E R27, desc[UR4][R10.64+0x7c] ;  /* 0x00007c040a1b6981 */ /* 0x000f22000c1e1900 */
[----:B--2---:R-:W-:-:S03]  /*03b0*/  @!P0 LOP3.LUT R15, R15, R18, RZ, 0x3c, !PT ;  /* 0x000000120f0f8212 */ /* 0x004fc600078e3cff */
[----:B------:R-:W2:Y:S01]  /*03c0*/  @!P0 LDG.E R18, desc[UR4][R10.64+0x8] ;  /* 0x000008040a128981 */ /* 0x000ea2000c1e1900 */
[----:B---3--:R-:W-:-:S03]  /*03d0*/  @!P0 LOP3.LUT R3, R3, R20, RZ, 0x3c, !PT ;  /* 0x0000001403038212 */ /* 0x008fc600078e3cff */
[----:B------:R-:W3:Y:S01]  /*03e0*/  @P1 LDG.E R20, desc[UR4][R10.64+0x24] ;  /* 0x000024040a141981 */ /* 0x000ee2000c1e1900 */
[----:B----4-:R-:W-:-:S03]  /*03f0*/  @P1 LOP3.LUT R15, R15, R22, RZ, 0x3c, !PT ;  /* 0x000000160f0f1212 */ /* 0x010fc600078e3cff */
[----:B------:R-:W4:Y:S01]  /*0400*/  @P2 LDG.E R22, desc[UR4][R10.64+0x38] ;  /* 0x000038040a162981 */ /* 0x000f22000c1e1900 */
[----:B------:R-:W-:-:S03]  /*0410*/  @P2 LOP3.LUT R15, R15, R26, RZ, 0x3c, !PT ;  /* 0x0000001a0f0f2212 */ /* 0x000fc600078e3cff */
[----:B------:R-:W4:Y:S01]  /*0420*/  @P4 LDG.E R26, desc[UR4][R10.64+0x50] ;  /* 0x000050040a1a4981 */ /* 0x000f22000c1e1900 */
[----:B------:R-:W-:-:S03]  /*0430*/  @!P0 LOP3.LUT R4, R4, R21, RZ, 0x3c, !PT ;  /* 0x0000001504048212 */ /* 0x000fc600078e3cff */
[----:B------:R-:W4:Y:S01]  /*0440*/  @P1 LDG.E R21, desc[UR4][R10.64+0x20] ;  /* 0x000020040a151981 */ /* 0x000f22000c1e1900 */
[----:B------:R-:W-:-:S03]  /*0450*/  @!P0 LOP3.LUT R2, R2, R23, RZ, 0x3c, !PT ;  /* 0x0000001702028212 */ /* 0x000fc600078e3cff */
[----:B------:R-:W4:Y:S01]  /*0460*/  @P2 LDG.E R23, desc[UR4][R10.64+0x2c] ;  /* 0x00002c040a172981 */ /* 0x000f22000c1e1900 */
[----:B------:R-:W-:-:S03]  /*0470*/  @P1 LOP3.LUT R4, R4, R25, RZ, 0x3c, !PT ;  /* 0x0000001904041212 */ /* 0x000fc600078e3cff */
[----:B------:R-:W4:Y:S01]  /*0480*/  @P2 LDG.E R25, desc[UR4][R10.64+0x34] ;  /* 0x000034040a192981 */ /* 0x000f22000c1e1900 */
[----:B--2---:R-:W-:-:S03]  /*0490*/  @!P0 LOP3.LUT R5, R5, R18, RZ, 0x3c, !PT ;  /* 0x0000001205058212 */ /* 0x004fc600078e3cff */
[----:B------:R-:W2:Y:S01]  /*04a0*/  @P1 LDG.E R18, desc[UR4][R10.64+0x1c] ;  /* 0x00001c040a121981 */ /* 0x000ea2000c1e1900 */
[----:B---3--:R-:W-:-:S03]  /*04b0*/  @P1 LOP3.LUT R3, R3, R20, RZ, 0x3c, !PT ;  /* 0x0000001403031212 */ /* 0x008fc600078e3cff */
[----:B------:R-:W3:Y:S01]  /*04c0*/  @P2 LDG.E R20, desc[UR4][R10.64+0x30] ;  /* 0x000030040a142981 */ /* 0x000ee2000c1e1900 */
[----:B----4-:R-:W-:-:S03]  /*04d0*/  @P2 LOP3.LUT R3, R3, R22, RZ, 0x3c, !PT ;  /* 0x0000001603032212 */ /* 0x010fc600078e3cff */
[----:B------:R-:W4:Y:S01]  /*04e0*/  @P3 LDG.E R22, desc[UR4][R10.64+0x4c] ;  /* 0x00004c040a163981 */ /* 0x000f22000c1e1900 */
[----:B------:R-:W-:-:S04]  /*04f0*/  @P3 LOP3.LUT R15, R15, R28, RZ, 0x3c, !PT ;  /* 0x0000001c0f0f3212 */ /* 0x000fc800078e3cff */
[----:B------:R-:W-:Y:S02]  /*0500*/  @P4 LOP3.LUT R15, R15, R26, RZ, 0x3c, !PT ;  /* 0x0000001a0f0f4212 */ /* 0x000fe400078e3cff */
[----:B------:R-:W-:Y:S01]  /*0510*/  @P1 LOP3.LUT R2, R2, R21, RZ, 0x3c, !PT ;  /* 0x0000001502021212 */ /* 0x000fe200078e3cff */
[----:B------:R-:W4:Y:S04]  /*0520*/  @P5 LDG.E R26, desc[UR4][R10.64+0x64] ;  /* 0x000064040a1a5981 */ /* 0x000f28000c1e1900 */
[----:B------:R-:W4:Y:S01]  /*0530*/  @P3 LDG.E R21, desc[UR4][R10.64+0x40] ;  /* 0x000040040a153981 */ /* 0x000f22000c1e1900 */
[----:B------:R-:W-:Y:S02]  /*0540*/  @P2 LOP3.LUT R4, R4, R23, RZ, 0x3c, !PT ;  /* 0x0000001704042212 */ /* 0x000fe400078e3cff */
[----:B------:R-:W-:Y:S01]  /*0550*/  @P2 LOP3.LUT R2, R2, R25, RZ, 0x3c, !PT ;  /* 0x0000001902022212 */ /* 0x000fe200078e3cff */
[----:B------:R-:W4:Y:S04]  /*0560*/  @P3 LDG.E R23, desc[UR4][R10.64+0x48] ;  /* 0x000048040a173981 */ /* 0x000f28000c1e1900 */
[----:B------:R-:W4:Y:S01]  /*0570*/  @P4 LDG.E R25, desc[UR4][R10.64+0x54] ;  /* 0x000054040a194981 */ /* 0x000f22000c1e1900 */
[----:B--2---:R-:W-:-:S03]  /*0580*/  @P1 LOP3.LUT R5, R5, R18, RZ, 0x3c, !PT ;  /* 0x0000001205051212 */ /* 0x004fc600078e3cff */
[----:B------:R-:W2:Y:S01]  /*0590*/  @P3 LDG.E R18, desc[UR4][R10.64+0x44] ;  /* 0x000044040a123981 */ /* 0x000ea2000c1e1900 */
[----:B---3--:R-:W-:-:S03]  /*05a0*/  @P2 LOP3.LUT R5, R5, R20, RZ, 0x3c, !PT ;  /* 0x0000001405052212 */ /* 0x008fc600078e3cff */
[----:B------:R-:W3:Y:S01]  /*05b0*/  @P4 LDG.E R20, desc[UR4][R10.64+0x58] ;  /* 0x000058040a144981 */ /* 0x000ee2000c1e1900 */
[----:B----4-:R-:W-:-:S03]  /*05c0*/  @P3 LOP3.LUT R3, R3, R22, RZ, 0x3c, !PT ;  /* 0x0000001603033212 */ /* 0x010fc600078e3cff */
[----:B------:R-:W4:Y:S01]  /*05d0*/  @P4 LDG.E R22, desc[UR4][R10.64+0x60] ;  /* 0x000060040a164981 */ /* 0x000f22000c1e1900 */
[----:B------:R-:W-:Y:S02]  /*05e0*/  LOP3.LUT P0, RZ, R24, 0x80, RZ, 0xc0, !PT ;  /* 0x0000008018ff7812 */ /* 0x000fe4000780c0ff */
[----:B------:R-:W-:Y:S02]  /*05f0*/  @P5 LOP3.LUT R15, R15, R26, RZ, 0x3c, !PT ;  /* 0x0000001a0f0f5212 */ /* 0x000fe400078e3cff */
[----:B------:R-:W4:Y:S01]  /*0600*/  @P6 LDG.E R26, desc[UR4][R10.64+0x78] ;  /* 0x000078040a1a6981 */ /* 0x000f22000c1e1900 */
[----:B------:R-:W-:-:S03]  /*0610*/  @P3 LOP3.LUT R4, R4, R21, RZ, 0x3c, !PT ;  /* 0x0000001504043212 */ /* 0x000fc600078e3cff */
[----:B------:R-:W4:Y:S01]  /*0620*/  @P4 LDG.E R21, desc[UR4][R10.64+0x5c] ;  /* 0x00005c040a154981 */ /* 0x000f22000c1e1900 */
[----:B------:R-:W-:-:S03]  /*0630*/  @P3 LOP3.LUT R2, R2, R23, RZ, 0x3c, !PT ;  /* 0x0000001702023212 */ /* 0x000fc600078e3cff */
[----:B------:R-:W4:Y:S01]  /*0640*/  @P5 LDG.E R23, desc[UR4][R10.64+0x68] ;  /* 0x000068040a175981 */ /* 0x000f22000c1e1900 */
[----:B------:R-:W-:-:S03]  /*0650*/  @P4 LOP3.LUT R4, R4, R25, RZ, 0x3c, !PT ;  /* 0x0000001904044212 */ /* 0x000fc600078e3cff */
[----:B------:R-:W4:Y:S01]  /*0660*/  @P5 LDG.E R25, desc[UR4][R10.64+0x70] ;  /* 0x000070040a195981 */ /* 0x000f22000c1e1900 */
[----:B--2---:R-:W-:-:S03]  /*0670*/  @P3 LOP3.LUT R5, R5, R18, RZ, 0x3c, !PT ;  /* 0x0000001205053212 */ /* 0x004fc600078e3cff */
[----:B------:R-:W2:Y:S01]  /*0680*/  @P5 LDG.E R18, desc[UR4][R10.64+0x6c] ;  /* 0x00006c040a125981 */ /* 0x000ea2000c1e1900 */
[----:B---3--:R-:W-:-:S03]  /*0690*/  @P4 LOP3.LUT R5, R5, R20, RZ, 0x3c, !PT ;  /* 0x0000001405054212 */ /* 0x008fc600078e3cff */
[----:B------:R-:W3:Y:S01]  /*06a0*/  @P5 LDG.E R20, desc[UR4][R10.64+0x74] ;  /* 0x000074040a145981 */ /* 0x000ee2000c1e1900 */
[----:B----4-:R-:W-:-:S03]  /*06b0*/  @P4 LOP3.LUT R3, R3, R22, RZ, 0x3c, !PT ;  /* 0x0000001603034212 */ /* 0x010fc600078e3cff */
[----:B------:R-:W4:Y:S01]  /*06c0*/  @P0 LDG.E R22, desc[UR4][R10.64+0x8c] ;  /* 0x00008c040a160981 */ /* 0x000f22000c1e1900 */
[----:B------:R-:W-:-:S03]  /*06d0*/  @P6 LOP3.LUT R15, R15, R26, RZ, 0x3c, !PT ;  /* 0x0000001a0f0f6212 */ /* 0x000fc600078e3cff */
        /* <DEDUP_REMOVED lines=13> */
[----:B------:R-:W-:Y:S02]  /*07b0*/  @P6 LOP3.LUT R4, R4, R27, RZ, 0x3c, !PT ;  /* 0x0000001b04046212 */ /* 0x000fe400078e3cff */
[----:B------:R-:W-:Y:S02]  /*07c0*/  @P6 LOP3.LUT R2, R2, R21, RZ, 0x3c, !PT ;  /* 0x0000001502026212 */ /* 0x000fe400078e3cff */
[----:B------:R-:W-:Y:S02]  /*07d0*/  @P0 LOP3.LUT R4, R4, R23, RZ, 0x3c, !PT ;  /* 0x0000001704040212 */ /* 0x000fe400078e3cff */
[----:B------:R-:W-:Y:S02]  /*07e0*/  @P0 LOP3.LUT R2, R2, R25, RZ, 0x3c, !PT ;  /* 0x0000001902020212 */ /* 0x000fe400078e3cff */
[----:B--2---:R-:W-:Y:S02]  /*07f0*/  @P6 LOP3.LUT R5, R5, R18, RZ, 0x3c, !PT ;  /* 0x0000001205056212 */ /* 0x004fe400078e3cff */
[----:B---3--:R-:W-:-:S02]  /*0800*/  @P6 LOP3.LUT R3, R3, R20, RZ, 0x3c, !PT ;  /* 0x0000001403036212 */ /* 0x008fc400078e3cff */
[----:B----4-:R-:W-:Y:S02]  /*0810*/  @P0 LOP3.LUT R5, R5, R22, RZ, 0x3c, !PT ;  /* 0x0000001605050212 */ /* 0x010fe400078e3cff */
[----:B------:R-:W-:Y:S02]  /*0820*/  @P0 LOP3.LUT R3, R3, R26, RZ, 0x3c, !PT ;  /* 0x0000001a03030212 */ /* 0x000fe400078e3cff */
[----:B------:R-:W-:-:S13]  /*0830*/  R2P PR, R24.B1, 0x7f ;  /* 0x0000007f18007804 */ /* 0x000fda0000001000 */
[----:B------:R-:W2:Y:S04]  /*0840*/  @P0 LDG.E R18, desc[UR4][R10.64+0xa0] ;  /* 0x0000a0040a120981 */ /* 0x000ea8000c1e1900 */
[----:B------:R-:W3:Y:S04]  /*0850*/  @P1 LDG.E R22, desc[UR4][R10.64+0xb4] ;  /* 0x0000b4040a161981 */ /* 0x000ee8000c1e1900 */
[----:B------:R-:W4:Y:S04]  /*0860*/  @P2 LDG.E R26, desc[UR4][R10.64+0xc8] ;  /* 0x0000c8040a1a2981 */ /* 0x000f28000c1e1900 */
[----:B------:R-:W4:Y:S04]  /*0870*/  @P3 LDG.E R28, desc[UR4][R10.64+0xdc] ;  /* 0x0000dc040a1c3981 */ /* 0x000f28000c1e1900 */
[----:B------:R-:W4:Y:S04]  /*0880*/  @P0 LDG.E R23, desc[UR4][R10.64+0xa4] ;  /* 0x0000a4040a170981 */ /* 0x000f28000c1e1900 */
[----:B------:R-:W4:Y:S04]  /*0890*/  @P0 LDG.E R20, desc[UR4][R10.64+0xa8] ;  /* 0x0000a8040a140981 */ /* 0x000f28000c1e1900 */
[----:B------:R-:W4:Y:S04]  /*08a0*/  @P4 LDG.E R25, desc[UR4][R10.64+0xf0] ;  /* 0x0000f0040a194981 */ /* 0x000f28000c1e1900 */
        /* <DEDUP_REMOVED lines=21> */
[----:B------:R-:W-:Y:S02]  /*0a00*/  LOP3.LUT P0, RZ, R24, 0x8000, RZ, 0xc0, !PT ;  /* 0x0000800018ff7812 */ /* 0x000fe4000780c0ff */
[----:B----4-:R-:W-:Y:S01]  /*0a10*/  @P5 LOP3.LUT R15, R15, R26, RZ, 0x3c, !PT ;  /* 0x0000001a0f0f5212 */ /* 0x010fe200078e3cff */
[----:B------:R-:W4:Y:S04]  /*0a20*/  @P3 LDG.E R24, desc[UR4][R10.64+0xe4] ;  /* 0x0000e4040a183981 */ /* 0x000f28000c1e1900 */
[----:B------:R-:W2:Y:S01]  /*0a30*/  @P6 LDG.E R26, desc[UR4][R10.64+0x118] ;  /* 0x000118040a1a6981 */ /* 0x000ea2000c1e1900 */
        /* <DEDUP_REMOVED lines=8> */
[----:B---3--:R-:W-:-:S03]  /*0ac0*/  @P2 LOP3.LUT R3, R3, R22, RZ, 0x3c, !PT ;  /* 0x0000001603032212 */ /* 0x008fc600078e3cff */
[----:B------:R-:W3:Y:S01]  /*0ad0*/  @P4 LDG.E R22, desc[UR4][R10.64+0x100] ;  /* 0x000100040a164981 */ /* 0x000ee2000c1e1900 */
[----:B--2---:R-:W-:-:S03]  /*0ae0*/  @P6 LOP3.LUT R15, R15, R26, RZ, 0x3c, !PT ;  /* 0x0000001a0f0f6212 */ /* 0x004fc600078e3cff */
[----:B------:R-:W2:Y:S01]  /*0af0*/  @P0 LDG.E R26, desc[UR4][R10.64+0x12c] ;  /* 0x00012c040a1a0981 */ /* 0x000ea2000c1e1900 */
[----:B----4-:R-:W-:-:S03]  /*0b00*/  @P2 LOP3.LUT R2, R2, R23, RZ, 0x3c, !PT ;  /* 0x0000001702022212 */ /* 0x010fc600078e3cff */
[----:B------:R-:W4:Y:S01]  /*0b10*/  @P4 LDG.E R23, desc[UR4][R10.64+0xfc] ;  /* 0x0000fc040a174981 */ /* 0x000f22000c1e1900 */
[----:B------:R-:W-:-:S03]  /*0b20*/  @P2 LOP3.LUT R5, R5, R20, RZ, 0x3c, !PT ;  /* 0x0000001405052212 */ /* 0x000fc600078e3cff */
[----:B------:R-:W4:Y:S01]  /*0b30*/  @P4 LDG.E R20, desc[UR4][R10.64+0xf8] ;  /* 0x0000f8040a144981 */ /* 0x000f22000c1e1900 */
[----:B------:R-:W-:Y:S02]  /*0b40*/  @P3 LOP3.LUT R2, R2, R27, RZ, 0x3c, !PT ;  /* 0x0000001b02023212 */ /* 0x000fe400078e3cff */
[----:B------:R-:W-:Y:S01]  /*0b50*/  @P3 LOP3.LUT R4, R4, R25, RZ, 0x3c, !PT ;  /* 0x0000001904043212 */ /* 0x000fe200078e3cff */
[----:B------:R-:W4:Y:S01]  /*0b60*/  @P5 LDG.E R27, desc[UR4][R10.64+0x110] ;  /* 0x000110040a1b5981 */ /* 0x000f22000c1e1900 */
[----:B------:R-:W-:-:S03]  /*0b70*/  @P3 LOP3.LUT R5, R5, R24, RZ, 0x3c, !PT ;  /* 0x0000001805053212 */ /* 0x000fc600078e3cff */
[----:B------:R-:W4:Y:S04]  /*0b80*/  @P5 LDG.E R25, desc[UR4][R10.64+0x108] ;  /* 0x000108040a195981 */ /* 0x000f28000c1e1900 */
        /* <DEDUP_REMOVED lines=19> */
[----:B------:R-:W-:-:S05]  /*0cc0*/  VIADD R19, R19, 0x10 ;  /* 0x0000001013137836 */ /* 0x000fca0000000000 */
[----:B------:R-:W-:Y:S02]  /*0cd0*/  ISETP.NE.AND P1, PT, R19, 0x20, PT ;  /* 0x000000201300780c */ /* 0x000fe40003f25270 */
[----:B------:R-:W-:Y:S02]  /*0ce0*/  @P5 LOP3.LUT R3, R3, R18, RZ, 0x3c, !PT ;  /* 0x0000001203035212 */ /* 0x000fe400078e3cff */
[----:B------:R-:W-:Y:S02]  /*0cf0*/  @P6 LOP3.LUT R4, R4, R21, RZ, 0x3c, !PT ;  /* 0x0000001504046212 */ /* 0x000fe400078e3cff */
[----:B---3--:R-:W-:-:S04]  /*0d00*/  @P6 LOP3.LUT R3, R3, R22, RZ, 0x3c, !PT ;  /* 0x0000001603036212 */ /* 0x008fc800078e3cff */
[----:B--2---:R-:W-:Y:S02]  /*0d10*/  @P0 LOP3.LUT R3, R3, R26, RZ, 0x3c, !PT ;  /* 0x0000001a03030212 */ /* 0x004fe400078e3cff */
[----:B----4-:R-:W-:Y:S02]  /*0d20*/  @P6 LOP3.LUT R2, R2, R23, RZ, 0x3c, !PT ;  /* 0x0000001702026212 */ /* 0x010fe400078e3cff */
[----:B------:R-:W-:Y:S02]  /*0d30*/  @P6 LOP3.LUT R5, R5, R20, RZ, 0x3c, !PT ;  /* 0x0000001405056212 */ /* 0x000fe400078e3cff */
[----:B------:R-:W-:Y:S02]  /*0d40*/  @P0 LOP3.LUT R2, R2, R27, RZ, 0x3c, !PT ;  /* 0x0000001b02020212 */ /* 0x000fe400078e3cff */
[----:B------:R-:W-:Y:S02]  /*0d50*/  @P0 LOP3.LUT R4, R4, R25, RZ, 0x3c, !PT ;  /* 0x0000001904040212 */ /* 0x000fe400078e3cff */
[----:B------:R-:W-:Y:S01]  /*0d60*/  @P0 LOP3.LUT R5, R5, R24, RZ, 0x3c, !PT ;  /* 0x0000001805050212 */ /* 0x000fe200078e3cff */
[----:B------:R-:W-:Y:S06]  /*0d70*/  @P1 BRA `(.L_x_5) ;  /* 0xfffffff400481947 */ /* 0x000fec000383ffff */
[----:B------:R-:W-:-:S05]  /*0d80*/  VIADD R17, R17, 0x1 ;  /* 0x0000000111117836 */ /* 0x000fca0000000000 */
[----:B------:R-:W-:-:S13]  /*0d90*/  ISETP.NE.AND P0, PT, R17, 0x5, PT ;  /* 0x000000051100780c */ /* 0x000fda0003f05270 */
[----:B------:R-:W-:Y:S05]  /*0da0*/  @P0 BRA `(.L_x_6) ;  /* 0xfffffff400300947 */ /* 0x000fea000383ffff */
[----:B------:R1:W-:Y:S01]  /*0db0*/  STG.E.64 desc[UR4][R6.64+0x8], R4 ;  /* 0x0000080406007986 */ /* 0x0003e2000c101b04 */
[----:B------:R-:W-:Y:S01]  /*0dc0*/  VIADD R14, R14, 0x1 ;  /* 0x000000010e0e7836 */ /* 0x000fe20000000000 */
[----:B------:R-:W-:Y:S02]  /*0dd0*/  LOP3.LUT R11, R0, 0x3, RZ, 0xc0, !PT ;  /* 0x00000003000b7812 */ /* 0x000fe400078ec0ff */
[----:B------:R1:W-:Y:S02]  /*0de0*/  STG.E.64 desc[UR4][R6.64+0x10], R2 ;  /* 0x0000100206007986 */ /* 0x0003e4000c101b04 */
[----:B------:R-:W-:Y:S02]  /*0df0*/  ISETP.GE.U32.AND P0, PT, R14, R11, PT ;  /* 0x0000000b0e00720c */ /* 0x000fe40003f06070 */
[----:B------:R1:W-:Y:S11]  /*0e00*/  STG.E desc[UR4][R6.64+0x4], R15 ;  /* 0x0000040f06007986 */ /* 0x0003f6000c101904 */
[----:B------:R-:W-:Y:S05]  /*0e10*/  @!P0 BRA `(.L_x_7) ;  /* 0xfffffff400048947 */ /* 0x000fea000383ffff */
.L_x_4:
[----:B------:R-:W-:Y:S05]  /*0e20*/  BSYNC.RECONVERGENT B1 ;  /* 0x0000000000017941 */ /* 0x000fea0003800200 */
.L_x_3:
[----:B------:R-:W-:Y:S01]  /*0e30*/  ISETP.GT.U32.AND P0, PT, R0, 0x3, PT ;  /* 0x000000030000780c */ /* 0x000fe20003f04070 */
[----:B------:R-:W-:Y:S01]  /*0e40*/  VIADD R12, R12, 0x1 ;  /* 0x000000010c0c7836 */ /* 0x000fe20000000000 */
[--C-:B------:R-:W-:Y:S02]  /*0e50*/  SHF.R.U64 R0, R0, 0x2, R13.reuse ;  /* 0x0000000200007819 */ /* 0x100fe4000000120d */
[----:B------:R-:W-:Y:S02]  /*0e60*/  ISETP.GT.U32.AND.EX P0, PT, R13, RZ, PT, P0 ;  /* 0x000000ff0d00720c */ /* 0x000fe40003f04100 */
[----:B------:R-:W-:-:S11]  /*0e70*/  SHF.R.U32.HI R13, RZ, 0x2, R13 ;  /* 0x00000002ff0d7819 */ /* 0x000fd6000001160d */
[----:B------:R-:W-:Y:S05]  /*0e80*/  @P0 BRA `(.L_x_8) ;  /* 0xfffffff000c80947 */ /* 0x000fea000383ffff */
.L_x_2:
[----:B------:R-:W-:Y:S05]  /*0e90*/  BSYNC.RECONVERGENT B0 ;  /* 0x0000000000007941 */ /* 0x000fea0003800200 */
.L_x_1:
[----:B------:R-:W-:Y:S04]  /*0ea0*/  STG.E.64 desc[UR4][R6.64+0x18], RZ ;  /* 0x000018ff06007986 */ /* 0x000fe8000c101b04 */
[----:B------:R-:W-:Y:S04]  /*0eb0*/  STG.E desc[UR4][R6.64+0x20], RZ ;  /* 0x000020ff06007986 */ /* 0x000fe8000c101904 */
[----:B------:R-:W-:Y:S01]  /*0ec0*/  STG.E.64 desc[UR4][R6.64+0x28], RZ ;  /* 0x000028ff06007986 */ /* 0x000fe2000c101b04 */
[----:B------:R-:W-:Y:S05]  /*0ed0*/  EXIT ;  /* 0x000000000000794d */ /* 0x000fea0003800000 */
.L_x_9:
        /* <DEDUP_REMOVED lines=10> */
.L_x_11:


//--------------------- .nv.global.init           --------------------------
	.section	.nv.global.init,"aw",@progbits
	.align	4
.nv.global.init:
	.type		mrg32k3aM1SubSeq,@object
	.size		mrg32k3aM1SubSeq,(mrg32k3aM2SubSeq - mrg32k3aM1SubSeq)
mrg32k3aM1SubSeq:
        /*0000*/ 	.byte	0x0b, 0xcc, 0xee, 0x04, 0x73, 0x29, 0x8b, 0x6f, 0xf6, 0x53, 0x03, 0xf6, 0x23, 0xf6, 0xea, 0xda
        /* <DEDUP_REMOVED lines=125> */
	.type		mrg32k3aM2SubSeq,@object
	.size		mrg32k3aM2SubSeq,(mrg32k3aM1 - mrg32k3aM2SubSeq)
mrg32k3aM2SubSeq:
        /* <DEDUP_REMOVED lines=126> */
	.type		mrg32k3aM1,@object
	.size		mrg32k3aM1,(mrg32k3aM1Seq - mrg32k3aM1)
mrg32k3aM1:
        /* <DEDUP_REMOVED lines=144> */
	.type		mrg32k3aM1Seq,@object
	.size		mrg32k3aM1Seq,(mrg32k3aM2 - mrg32k3aM1Seq)
mrg32k3aM1Seq:
        /* <DEDUP_REMOVED lines=144> */
	.type		mrg32k3aM2,@object
	.size		mrg32k3aM2,(mrg32k3aM2Seq - mrg32k3aM2)
mrg32k3aM2:
        /* <DEDUP_REMOVED lines=144> */
	.type		mrg32k3aM2Seq,@object
	.size		mrg32k3aM2Seq,(precalc_xorwow_matrix - mrg32k3aM2Seq)
mrg32k3aM2Seq:
        /* <DEDUP_REMOVED lines=144> */
	.type		precalc_xorwow_matrix,@object
	.size		precalc_xorwow_matrix,(precalc_xorwow_offset_matrix - precalc_xorwow_matrix)
precalc_xorwow_matrix:
        /* <DEDUP_REMOVED lines=6400> */
	.type		precalc_xorwow_offset_matrix,@object
	.size		precalc_xorwow_offset_matrix,(.L_1 - precalc_xorwow_offset_matrix)
precalc_xorwow_offset_matrix:
        /* <DEDUP_REMOVED lines=6400> */
.L_1:


//--------------------- .nv.shared.reserved.0     --------------------------
	.section	.nv.shared.reserved.0,"aw",@nobits
	.weak		__nv_reservedSMEM_offset_0_alias
	.size		__nv_reservedSMEM_offset_0_alias, 0, 64
	.other		__nv_reservedSMEM_offset_0_alias,@"STO_CUDA_RESERVED_SHARED STV_DEFAULT"
__nv_reservedSMEM_offset_0_alias:
	.zero		0
	.zero		64


//--------------------- .nv.constant0._Z16generate_uniformPfP17curandStateXORWOW --------------------------
	.section	.nv.constant0._Z16generate_uniformPfP17curandStateXORWOW,"a",@progbits
	.sectionflags	@""
	.align	4
.nv.constant0._Z16generate_uniformPfP17curandStateXORWOW:
	.zero		912


//--------------------- .nv.constant0._Z8initPRNGiP17curandStateXORWOW --------------------------
	.section	.nv.constant0._Z8initPRNGiP17curandStateXORWOW,"a",@progbits
	.sectionflags	@""
	.align	4
.nv.constant0._Z8initPRNGiP17curandStateXORWOW:
	.zero		912


//--------------------- SYMBOLS --------------------------

	.type		.nv.reservedSmem.offset0,@object
	.size		.nv.reservedSmem.offset0,0x4
